	.headerflags	@"EF_CUDA_TEXMODE_UNIFIED EF_CUDA_64BIT_ADDRESS EF_CUDA_ACCELERATORS EF_CUDA_SM90 EF_CUDA_VIRTUAL_SM(EF_CUDA_SM90)"
	.elftype	@"ET_EXEC"


//--------------------- .nv.info                  --------------------------
	.section	.nv.info,"",@"SHT_CUDA_INFO"
	.align	4


	//----- nvinfo : EIATTR_REGCOUNT
	.align		4
        /*0000*/ 	.byte	0x04, 0x2f
        /*0002*/ 	.short	(.L_1 - .L_0)
	.align		4
.L_0:
        /*0004*/ 	.word	index@(triton_poi_fused_cat_max_pool2d_with_indices_23)
        /*0008*/ 	.word	0x00000028


	//----- nvinfo : EIATTR_MIN_STACK_SIZE
	.align		4
.L_1:
        /*000c*/ 	.byte	0x04, 0x12
        /*000e*/ 	.short	(.L_3 - .L_2)
	.align		4
.L_2:
        /*0010*/ 	.word	index@(triton_poi_fused_cat_max_pool2d_with_indices_23)
        /*0014*/ 	.word	0x00000010


	//----- nvinfo : EIATTR_FRAME_SIZE
	.align		4
.L_3:
        /*0018*/ 	.byte	0x04, 0x11
        /*001a*/ 	.short	(.L_5 - .L_4)
	.align		4
.L_4:
        /*001c*/ 	.word	index@(triton_poi_fused_cat_max_pool2d_with_indices_23)
        /*0020*/ 	.word	0x00000010


	//----- nvinfo : EIATTR_MIN_STACK_SIZE
	.align		4
.L_5:
        /*0024*/ 	.byte	0x04, 0x12
        /*0026*/ 	.short	(.L_7 - .L_6)
	.align		4
.L_6:
        /*0028*/ 	.word	index@(triton_poi_fused_cat_max_pool2d_with_indices_23)
        /*002c*/ 	.word	0x00000010
.L_7:


//--------------------- .nv.info.triton_poi_fused_cat_max_pool2d_with_indices_23 --------------------------
	.section	.nv.info.triton_poi_fused_cat_max_pool2d_with_indices_23,"",@"SHT_CUDA_INFO"
	.sectionflags	@""
	.align	4


	//----- nvinfo : EIATTR_CUDA_API_VERSION
	.align		4
        /*0000*/ 	.byte	0x04, 0x37
        /*0002*/ 	.short	(.L_9 - .L_8)
.L_8:
        /*0004*/ 	.word	0x0000007c


	//----- nvinfo : EIATTR_KPARAM_INFO
	.align		4
.L_9:
        /*0008*/ 	.byte	0x04, 0x17
        /*000a*/ 	.short	(.L_11 - .L_10)
.L_10:
        /*000c*/ 	.word	0x00000000
        /*0010*/ 	.short	0x0004
        /*0012*/ 	.short	0x0020
        /*0014*/ 	.byte	0x00, 0xf0, 0x11, 0x00


	//----- nvinfo : EIATTR_KPARAM_INFO
	.align		4
.L_11:
        /*0018*/ 	.byte	0x04, 0x17
        /*001a*/ 	.short	(.L_13 - .L_12)
.L_12:
        /*001c*/ 	.word	0x00000000
        /*0020*/ 	.short	0x0003
        /*0022*/ 	.short	0x0018
        /*0024*/ 	.byte	0x00, 0xf4, 0x21, 0x00


	//----- nvinfo : EIATTR_KPARAM_INFO
	.align		4
.L_13:
        /*0028*/ 	.byte	0x04, 0x17
        /*002a*/ 	.short	(.L_15 - .L_14)
.L_14:
        /*002c*/ 	.word	0x00000000
        /*0030*/ 	.short	0x0002
        /*0032*/ 	.short	0x0010
        /*0034*/ 	.byte	0x00, 0xf4, 0x21, 0x00


	//----- nvinfo : EIATTR_KPARAM_INFO
	.align		4
.L_15:
        /*0038*/ 	.byte	0x04, 0x17
        /*003a*/ 	.short	(.L_17 - .L_16)
.L_16:
        /*003c*/ 	.word	0x00000000
        /*0040*/ 	.short	0x0001
        /*0042*/ 	.short	0x0008
        /*0044*/ 	.byte	0x00, 0xf4, 0x21, 0x00


	//----- nvinfo : EIATTR_KPARAM_INFO
	.align		4
.L_17:
        /*0048*/ 	.byte	0x04, 0x17
        /*004a*/ 	.short	(.L_19 - .L_18)
.L_18:
        /*004c*/ 	.word	0x00000000
        /*0050*/ 	.short	0x0000
        /*0052*/ 	.short	0x0000
        /*0054*/ 	.byte	0x00, 0xf4, 0x21, 0x00


	//----- nvinfo : EIATTR_SPARSE_MMA_MASK
	.align		4
.L_19:
        /*0058*/ 	.byte	0x03, 0x50
        /*005a*/ 	.short	0x0000


	//----- nvinfo : EIATTR_MAXREG_COUNT
	.align		4
        /*005c*/ 	.byte	0x03, 0x1b
        /*005e*/ 	.short	0x00ff


	//----- nvinfo : EIATTR_EXIT_INSTR_OFFSETS
	.align		4
        /*0060*/ 	.byte	0x04, 0x1c
        /*0062*/ 	.short	(.L_21 - .L_20)


	//   ....[0]....
.L_20:
        /*0064*/ 	.word	0x00001750


	//----- nvinfo : EIATTR_REQNTID
	.align		4
.L_21:
        /*0068*/ 	.byte	0x04, 0x10
        /*006a*/ 	.short	(.L_23 - .L_22)
.L_22:
        /*006c*/ 	.word	0x00000080
        /*0070*/ 	.word	0x00000001
        /*0074*/ 	.word	0x00000001


	//----- nvinfo : EIATTR_CBANK_PARAM_SIZE
	.align		4
.L_23:
        /*0078*/ 	.byte	0x03, 0x19
        /*007a*/ 	.short	0x0024


	//----- nvinfo : EIATTR_PARAM_CBANK
	.align		4
        /*007c*/ 	.byte	0x04, 0x0a
        /*007e*/ 	.short	(.L_25 - .L_24)
	.align		4
.L_24:
        /*0080*/ 	.word	index@(.nv.constant0.triton_poi_fused_cat_max_pool2d_with_indices_23)
        /*0084*/ 	.short	0x0210
        /*0086*/ 	.short	0x0024


	//----- nvinfo : EIATTR_SW_WAR
	.align		4
.L_25:
        /*0088*/ 	.byte	0x04, 0x36
        /*008a*/ 	.short	(.L_27 - .L_26)
.L_26:
        /*008c*/ 	.word	0x00000008
.L_27:


//--------------------- .nv.callgraph             --------------------------
	.section	.nv.callgraph,"",@"SHT_CUDA_CALLGRAPH"
	.align	4
	.sectionentsize	8
	.align		4
        /*0000*/ 	.word	0x00000000
	.align		4
        /*0004*/ 	.word	0xffffffff
	.align		4
        /*0008*/ 	.word	0x00000000
	.align		4
        /*000c*/ 	.word	0xfffffffe
	.align		4
        /*0010*/ 	.word	0x00000000
	.align		4
        /*0014*/ 	.word	0xfffffffd
	.align		4
        /*0018*/ 	.word	0x00000000
	.align		4
        /*001c*/ 	.word	0xfffffffc


//--------------------- .text.triton_poi_fused_cat_max_pool2d_with_indices_23 --------------------------
	.section	.text.triton_poi_fused_cat_max_pool2d_with_indices_23,"ax",@progbits
	.align	128
        .global         triton_poi_fused_cat_max_pool2d_with_indices_23
        .type           triton_poi_fused_cat_max_pool2d_with_indices_23,@function
        .size           triton_poi_fused_cat_max_pool2d_with_indices_23,(.L_x_1 - triton_poi_fused_cat_max_pool2d_with_indices_23)
        .other          triton_poi_fused_cat_max_pool2d_with_indices_23,@"STO_CUDA_ENTRY STV_DEFAULT"
triton_poi_fused_cat_max_pool2d_with_indices_23:
.text.triton_poi_fused_cat_max_pool2d_with_indices_23:
[----:B------:R-:W0:Y:S01]  /*0000*/  LDC R1, c[0x0][0x28] ;  /* 0x00000a00ff017b82 */ /* 0x000e220000000800 */
[----:B------:R-:W1:Y:S07]  /*0010*/  S2R R0, SR_TID.X ;  /* 0x0000000000007919 */ /* 0x000e6e0000002100 */
[----:B------:R-:W2:Y:S01]  /*0020*/  LDC.64 R20, c[0x0][0x210] ;  /* 0x00008400ff147b82 */ /* 0x000ea20000000a00 */
[----:B------:R-:W-:Y:S01]  /*0030*/  CS2R R12, SRZ ;  /* 0x00000000000c7805 */ /* 0x000fe2000001ff00 */
[----:B------:R-:W-:Y:S01]  /*0040*/  ULDC.64 UR4, c[0x0][0x208] ;  /* 0x0000820000047ab9 */ /* 0x000fe20000000a00 */
[----:B------:R-:W3:Y:S01]  /*0050*/  S2R R5, SR_CTAID.X ;  /* 0x0000000000057919 */ /* 0x000ee20000002500 */
[----:B------:R-:W-:Y:S01]  /*0060*/  CS2R R14, SRZ ;  /* 0x00000000000e7805 */ /* 0x000fe2000001ff00 */
[----:B0-----:R-:W-:Y:S01]  /*0070*/  VIADD R1, R1, 0xfffffff0 ;  /* 0xfffffff001017836 */ /* 0x001fe20000000000 */
[----:B------:R-:W-:Y:S01]  /*0080*/  ULDC.64 UR6, c[0x0][0x220] ;  /* 0x0000880000067ab9 */ /* 0x000fe20000000a00 */
[----:B-1----:R-:W-:Y:S01]  /*0090*/  IMAD.SHL.U32 R0, R0, 0x2, RZ ;  /* 0x0000000200007824 */ /* 0x002fe200078e00ff */
[----:B---3--:R-:W-:-:S04]  /*00a0*/  SHF.R.S32.HI R3, RZ, 0x17, R5 ;  /* 0x00000017ff037819 */ /* 0x008fc80000011405 */
[----:B------:R-:W-:Y:S02]  /*00b0*/  LOP3.LUT R0, R0, 0xfe, RZ, 0xc0, !PT ;  /* 0x000000fe00007812 */ /* 0x000fe400078ec0ff */
[----:B------:R-:W-:-:S03]  /*00c0*/  SGXT R3, R3, 0x1 ;  /* 0x000000010303781a */ /* 0x000fc60000000200 */
[----:B------:R-:W-:-:S04]  /*00d0*/  IMAD R0, R5, 0x100, R0 ;  /* 0x0000010005007824 */ /* 0x000fc800078e0200 */
[C---:B------:R-:W-:Y:S01]  /*00e0*/  VIADD R8, R0.reuse, 0xfffffa00 ;  /* 0xfffffa0000087836 */ /* 0x040fe20000000000 */
[CC--:B------:R-:W-:Y:S01]  /*00f0*/  LEA.HI R5, R3.reuse, R0.reuse, RZ, 0x9 ;  /* 0x0000000003057211 */ /* 0x0c0fe200078f48ff */
[----:B------:R-:W-:Y:S01]  /*0100*/  VIADD R10, R0, 0xfffffc00 ;  /* 0xfffffc00000a7836 */ /* 0x000fe20000000000 */
[----:B------:R-:W-:Y:S01]  /*0110*/  LEA.HI R3, R3, R0, RZ, 0xa ;  /* 0x0000000003037211 */ /* 0x000fe200078f50ff */
[----:B--2---:R-:W-:Y:S01]  /*0120*/  IMAD.WIDE R8, R8, 0x4, R20 ;  /* 0x0000000408087825 */ /* 0x004fe200078e0214 */
[----:B------:R-:W-:Y:S02]  /*0130*/  SHF.R.S32.HI R2, RZ, 0x9, R5 ;  /* 0x00000009ff027819 */ /* 0x000fe40000011405 */
[----:B------:R-:W-:Y:S02]  /*0140*/  SHF.R.S32.HI R6, RZ, 0xa, R3 ;  /* 0x0000000aff067819 */ /* 0x000fe40000011403 */
[----:B------:R-:W-:Y:S02]  /*0150*/  LEA.HI R4, R5, R2, RZ, 0x1 ;  /* 0x0000000205047211 */ /* 0x000fe400078f08ff */
[----:B------:R-:W-:-:S02]  /*0160*/  LEA.HI R3, R3, R6, RZ, 0x1 ;  /* 0x0000000603037211 */ /* 0x000fc400078f08ff */
[----:B------:R-:W-:Y:S02]  /*0170*/  LOP3.LUT R7, R4, 0xfffffffe, RZ, 0xc0, !PT ;  /* 0xfffffffe04077812 */ /* 0x000fe400078ec0ff */
[----:B------:R-:W-:-:S03]  /*0180*/  LOP3.LUT R3, R3, 0xfffffffe, RZ, 0xc0, !PT ;  /* 0xfffffffe03037812 */ /* 0x000fc600078ec0ff */
[----:B------:R-:W-:Y:S02]  /*0190*/  IMAD.IADD R7, R2, 0x1, -R7 ;  /* 0x0000000102077824 */ /* 0x000fe400078e0a07 */
[----:B------:R-:W-:-:S03]  /*01a0*/  IMAD.IADD R6, R6, 0x1, -R3 ;  /* 0x0000000106067824 */ /* 0x000fc600078e0a03 */
[C---:B------:R-:W-:Y:S02]  /*01b0*/  ISETP.GT.AND P3, PT, R7.reuse, RZ, PT ;  /* 0x000000ff0700720c */ /* 0x040fe40003f64270 */
[----:B------:R-:W-:Y:S02]  /*01c0*/  ISETP.GT.AND P0, PT, R7, -0x1, PT ;  /* 0xffffffff0700780c */ /* 0x000fe40003f04270 */
[C---:B------:R-:W-:Y:S02]  /*01d0*/  ISETP.GT.AND P1, PT, R6.reuse, RZ, P3 ;  /* 0x000000ff0600720c */ /* 0x040fe40001f24270 */
[----:B------:R-:W-:Y:S01]  /*01e0*/  ISETP.GT.AND P0, PT, R6, RZ, P0 ;  /* 0x000000ff0600720c */ /* 0x000fe20000704270 */
[----:B------:R-:W-:-:S10]  /*01f0*/  IMAD.WIDE R10, R10, 0x4, R20 ;  /* 0x000000040a0a7825 */ /* 0x000fd400078e0214 */
[----:B------:R0:W2:Y:S04]  /*0200*/  @P1 LDG.E.64 R12, desc[UR4][R8.64] ;  /* 0x00000004080c1981 */ /* 0x0000a8000c1e1b00 */
[----:B------:R1:W3:Y:S01]  /*0210*/  @P0 LDG.E.64 R14, desc[UR4][R10.64] ;  /* 0x000000040a0e0981 */ /* 0x0002e2000c1e1b00 */
[----:B0-----:R-:W-:Y:S01]  /*0220*/  VIADD R8, R0, 0xfffffe00 ;  /* 0xfffffe0000087836 */ /* 0x001fe20000000000 */
[----:B-1----:R-:W-:-:S03]  /*0230*/  CS2R R10, SRZ ;  /* 0x00000000000a7805 */ /* 0x002fc6000001ff00 */
[----:B------:R-:W-:Y:S01]  /*0240*/  IMAD.WIDE R8, R8, 0x4, R20 ;  /* 0x0000000408087825 */ /* 0x000fe200078e0214 */
[----:B--2---:R-:W-:Y:S02]  /*0250*/  SEL R12, R12, 0xff800000, P1 ;  /* 0xff8000000c0c7807 */ /* 0x004fe40000800000 */
[----:B------:R-:W-:Y:S02]  /*0260*/  SEL R13, R13, 0xff800000, P1 ;  /* 0xff8000000d0d7807 */ /* 0x000fe40000800000 */
[----:B------:R-:W-:Y:S02]  /*0270*/  FSETP.NAN.AND P4, PT, R12, R12, PT ;  /* 0x0000000c0c00720b */ /* 0x000fe40003f88000 */
[----:B---3--:R-:W-:Y:S02]  /*0280*/  SEL R17, R14, 0xff800000, P0 ;  /* 0xff8000000e117807 */ /* 0x008fe40000000000 */
[----:B------:R-:W-:Y:S02]  /*0290*/  FSETP.GT.AND P5, PT, R12, -INF , PT ;  /* 0xff8000000c00780b */ /* 0x000fe40003fa4000 */
[----:B------:R-:W-:-:S02]  /*02a0*/  FSETP.NAN.AND P2, PT, R17, R17, PT ;  /* 0x000000111100720b */ /* 0x000fc40003f48000 */
[----:B------:R-:W-:Y:S02]  /*02b0*/  FSETP.NAN.AND P1, PT, R13, R13, PT ;  /* 0x0000000d0d00720b */ /* 0x000fe40003f28000 */
[----:B------:R-:W-:Y:S02]  /*02c0*/  SEL R4, R15, 0xff800000, P0 ;  /* 0xff8000000f047807 */ /* 0x000fe40000000000 */
[----:B------:R-:W-:Y:S02]  /*02d0*/  P2R R18, PR, RZ, 0x20 ;  /* 0x00000020ff127803 */ /* 0x000fe40000000000 */
[----:B------:R-:W-:Y:S02]  /*02e0*/  @!P4 SEL R12, R12, 0xff800000, P5 ;  /* 0xff8000000c0cc807 */ /* 0x000fe40002800000 */
[----:B------:R-:W-:Y:S02]  /*02f0*/  FSETP.NAN.AND P0, PT, R4, R4, PT ;  /* 0x000000040400720b */ /* 0x000fe40003f08000 */
[----:B------:R-:W-:-:S04]  /*0300*/  FSETP.GEU.AND P6, PT, R12, R17, PT ;  /* 0x000000110c00720b */ /* 0x000fc80003fce000 */
[----:B------:R-:W-:Y:S02]  /*0310*/  @!P2 SEL R17, R17, R12, !P6 ;  /* 0x0000000c1111a207 */ /* 0x000fe40007000000 */
[C---:B------:R-:W-:Y:S02]  /*0320*/  FSETP.GT.AND P2, PT, R13.reuse, -INF , PT ;  /* 0xff8000000d00780b */ /* 0x040fe40003f44000 */
[----:B------:R-:W-:Y:S02]  /*0330*/  P2R R15, PR, RZ, 0x40 ;  /* 0x00000040ff0f7803 */ /* 0x000fe40000000000 */
[----:B------:R-:W-:-:S04]  /*0340*/  @!P1 SEL R13, R13, 0xff800000, P2 ;  /* 0xff8000000d0d9807 */ /* 0x000fc80001000000 */
[----:B------:R-:W-:-:S04]  /*0350*/  FSETP.GEU.AND P4, PT, R13, R4, PT ;  /* 0x000000040d00720b */ /* 0x000fc80003f8e000 */
[----:B------:R-:W-:Y:S02]  /*0360*/  @!P0 SEL R4, R4, R13, !P4 ;  /* 0x0000000d04048207 */ /* 0x000fe40006000000 */
[----:B------:R-:W-:-:S04]  /*0370*/  ISETP.GE.AND P0, PT, R7, 0x1, PT ;  /* 0x000000010700780c */ /* 0x000fc80003f06270 */
[----:B------:R-:W-:-:S13]  /*0380*/  ISETP.GT.AND P1, PT, R6, RZ, !P0 ;  /* 0x000000ff0600720c */ /* 0x000fda0004724270 */
[----:B------:R-:W2:Y:S02]  /*0390*/  @P1 LDG.E.64 R10, desc[UR4][R8.64] ;  /* 0x00000004080a1981 */ /* 0x000ea4000c1e1b00 */
[----:B--2---:R-:W-:Y:S02]  /*03a0*/  SEL R10, R10, 0xff800000, P1 ;  /* 0xff8000000a0a7807 */ /* 0x004fe40000800000 */
[----:B------:R-:W-:Y:S02]  /*03b0*/  SEL R11, R11, 0xff800000, P1 ;  /* 0xff8000000b0b7807 */ /* 0x000fe40000800000 */
[-C--:B------:R-:W-:Y:S02]  /*03c0*/  FSETP.NAN.AND P1, PT, R10, R10.reuse, PT ;  /* 0x0000000a0a00720b */ /* 0x080fe40003f28000 */
[----:B------:R-:W-:-:S04]  /*03d0*/  FSETP.GEU.AND P5, PT, R17, R10, PT ;  /* 0x0000000a1100720b */ /* 0x000fc80003fae000 */
[----:B------:R-:W-:-:S07]  /*03e0*/  P2R R3, PR, RZ, 0x20 ;  /* 0x00000020ff037803 */ /* 0x000fce0000000000 */
[----:B------:R-:W-:Y:S01]  /*03f0*/  @!P1 SEL R10, R10, R17, !P5 ;  /* 0x000000110a0a9207 */ /* 0x000fe20006800000 */
[----:B------:R-:W-:Y:S01]  /*0400*/  IMAD.WIDE R16, R0, 0x4, R20 ;  /* 0x0000000400107825 */ /* 0x000fe200078e0214 */
[-C--:B------:R-:W-:Y:S02]  /*0410*/  FSETP.NAN.AND P1, PT, R11, R11.reuse, PT ;  /* 0x0000000b0b00720b */ /* 0x080fe40003f28000 */
[----:B------:R-:W-:-:S03]  /*0420*/  FSETP.GEU.AND P5, PT, R4, R11, PT ;  /* 0x0000000b0400720b */ /* 0x000fc60003fae000 */
[----:B------:R-:W2:Y:S01]  /*0430*/  LDG.E.64 R16, desc[UR4][R16.64] ;  /* 0x0000000410107981 */ /* 0x000ea2000c1e1b00 */
[----:B------:R-:W-:Y:S01]  /*0440*/  IMAD.MOV.U32 R12, RZ, RZ, RZ ;  /* 0x000000ffff0c7224 */ /* 0x000fe200078e00ff */
[----:B------:R-:W-:-:S06]  /*0450*/  P2R R24, PR, RZ, 0x20 ;  /* 0x00000020ff187803 */ /* 0x000fcc0000000000 */
[----:B------:R-:W-:Y:S02]  /*0460*/  @!P1 SEL R11, R11, R4, !P5 ;  /* 0x000000040b0b9207 */ /* 0x000fe40006800000 */
[----:B------:R-:W-:-:S04]  /*0470*/  ISETP.GT.U32.AND P1, PT, R7, -0x3, PT ;  /* 0xfffffffd0700780c */ /* 0x000fc80003f24070 */
[----:B------:R-:W-:Y:S01]  /*0480*/  ISETP.GT.AND P6, PT, R6, RZ, P1 ;  /* 0x000000ff0600720c */ /* 0x000fe20000fc4270 */
[----:B------:R-:W-:-:S12]  /*0490*/  IMAD.MOV.U32 R4, RZ, RZ, RZ ;  /* 0x000000ffff047224 */ /* 0x000fd800078e00ff */
[----:B--2---:R-:W-:Y:S02]  /*04a0*/  @P6 IMAD.MOV.U32 R4, RZ, RZ, R16 ;  /* 0x000000ffff046224 */ /* 0x004fe400078e0010 */
[----:B------:R-:W-:-:S03]  /*04b0*/  @P6 IMAD.MOV.U32 R12, RZ, RZ, R17 ;  /* 0x000000ffff0c6224 */ /* 0x000fc600078e0011 */
[----:B------:R-:W-:Y:S02]  /*04c0*/  SEL R19, R4, 0xff800000, P6 ;  /* 0xff80000004137807 */ /* 0x000fe40003000000 */
[----:B------:R-:W-:Y:S02]  /*04d0*/  SEL R12, R12, 0xff800000, P6 ;  /* 0xff8000000c0c7807 */ /* 0x000fe40003000000 */
[-C--:B------:R-:W-:Y:S02]  /*04e0*/  FSETP.NAN.AND P6, PT, R19, R19.reuse, PT ;  /* 0x000000131300720b */ /* 0x080fe40003fc8000 */
[----:B------:R-:W-:-:S11]  /*04f0*/  FSETP.GEU.AND P5, PT, R10, R19, PT ;  /* 0x000000130a00720b */ /* 0x000fd60003fae000 */
[----:B------:R-:W-:Y:S02]  /*0500*/  @!P6 SEL R19, R19, R10, !P5 ;  /* 0x0000000a1313e207 */ /* 0x000fe40006800000 */
[-C--:B------:R-:W-:Y:S02]  /*0510*/  FSETP.NAN.AND P6, PT, R12, R12.reuse, PT ;  /* 0x0000000c0c00720b */ /* 0x080fe40003fc8000 */
[----:B------:R-:W-:Y:S02]  /*0520*/  P2R R25, PR, RZ, 0x20 ;  /* 0x00000020ff197803 */ /* 0x000fe40000000000 */
[----:B------:R-:W-:-:S09]  /*0530*/  FSETP.GEU.AND P5, PT, R11, R12, PT ;  /* 0x0000000c0b00720b */ /* 0x000fd20003fae000 */
[----:B------:R-:W-:Y:S02]  /*0540*/  @!P6 SEL R12, R12, R11, !P5 ;  /* 0x0000000b0c0ce207 */ /* 0x000fe40006800000 */
[----:B------:R-:W-:Y:S02]  /*0550*/  ISETP.GT.AND P6, PT, R6, -0x1, P3 ;  /* 0xffffffff0600780c */ /* 0x000fe40001fc4270 */
[----:B------:R-:W-:-:S11]  /*0560*/  CS2R R10, SRZ ;  /* 0x00000000000a7805 */ /* 0x000fd6000001ff00 */
[----:B------:R0:W2:Y:S01]  /*0570*/  @P6 LDG.E.64 R10, desc[UR4][R8.64] ;  /* 0x00000004080a6981 */ /* 0x0000a2000c1e1b00 */
[----:B------:R-:W-:Y:S02]  /*0580*/  P2R R13, PR, RZ, 0x20 ;  /* 0x00000020ff0d7803 */ /* 0x000fe40000000000 */
[----:B------:R-:W-:-:S04]  /*0590*/  FSETP.GEU.AND P5, PT, R19, -INF , PT ;  /* 0xff8000001300780b */ /* 0x000fc80003fae000 */
[----:B------:R-:W-:Y:S02]  /*05a0*/  SEL R19, R19, 0xff800000, P5 ;  /* 0xff80000013137807 */ /* 0x000fe40002800000 */
[----:B0-----:R-:W-:-:S05]  /*05b0*/  P2R R8, PR, RZ, 0x20 ;  /* 0x00000020ff087803 */ /* 0x001fca0000000000 */
[----:B------:R0:W-:Y:S02]  /*05c0*/  STL [R1], R8 ;  /* 0x0000000801007387 */ /* 0x0001e40000100800 */
[----:B0-----:R-:W-:Y:S02]  /*05d0*/  CS2R R8, SRZ ;  /* 0x0000000000087805 */ /* 0x001fe4000001ff00 */
[----:B------:R0:W-:Y:S01]  /*05e0*/  STL.64 [R1+0x8], R16 ;  /* 0x0000081001007387 */ /* 0x0001e20000100a00 */
[----:B--2---:R-:W-:Y:S02]  /*05f0*/  SEL R4, R10, 0xff800000, P6 ;  /* 0xff8000000a047807 */ /* 0x004fe40003000000 */
[----:B------:R-:W-:Y:S02]  /*0600*/  SEL R20, R11, 0xff800000, P6 ;  /* 0xff8000000b147807 */ /* 0x000fe40003000000 */
[-C--:B------:R-:W-:Y:S02]  /*0610*/  FSETP.NAN.AND P6, PT, R4, R4.reuse, PT ;  /* 0x000000040400720b */ /* 0x080fe40003fc8000 */
[----:B------:R-:W-:-:S04]  /*0620*/  FSETP.GEU.AND P5, PT, R19, R4, PT ;  /* 0x000000041300720b */ /* 0x000fc80003fae000 */
[----:B------:R-:W-:-:S07]  /*0630*/  P2R R14, PR, RZ, 0x20 ;  /* 0x00000020ff0e7803 */ /* 0x000fce0000000000 */
[----:B------:R-:W-:Y:S02]  /*0640*/  @!P6 SEL R4, R4, R19, !P5 ;  /* 0x000000130404e207 */ /* 0x000fe40006800000 */
[----:B------:R-:W-:Y:S02]  /*0650*/  FSETP.NAN.AND P6, PT, R20, R20, PT ;  /* 0x000000141400720b */ /* 0x000fe40003fc8000 */
[----:B------:R-:W-:-:S04]  /*0660*/  FSETP.GEU.AND P5, PT, R12, -INF , PT ;  /* 0xff8000000c00780b */ /* 0x000fc80003fae000 */
[----:B------:R-:W-:Y:S02]  /*0670*/  SEL R19, R12, 0xff800000, P5 ;  /* 0xff8000000c137807 */ /* 0x000fe40002800000 */
[----:B------:R-:W-:Y:S02]  /*0680*/  P2R R11, PR, RZ, 0x20 ;  /* 0x00000020ff0b7803 */ /* 0x000fe40000000000 */
[----:B------:R-:W-:Y:S02]  /*0690*/  FSETP.GEU.AND P5, PT, R19, R20, PT ;  /* 0x000000141300720b */ /* 0x000fe40003fae000 */
[----:B------:R-:W-:Y:S02]  /*06a0*/  LOP3.LUT R12, R6, R7, RZ, 0xfc, !PT ;  /* 0x00000007060c7212 */ /* 0x000fe400078efcff */
[----:B------:R-:W-:Y:S02]  /*06b0*/  @!P6 SEL R20, R20, R19, !P5 ;  /* 0x000000131414e207 */ /* 0x000fe40006800000 */
[----:B------:R-:W-:-:S13]  /*06c0*/  ISETP.GT.AND P6, PT, R12, -0x1, PT ;  /* 0xffffffff0c00780c */ /* 0x000fda0003fc4270 */
[----:B------:R-:W-:Y:S02]  /*06d0*/  @P6 IMAD.MOV.U32 R8, RZ, RZ, R16 ;  /* 0x000000ffff086224 */ /* 0x000fe400078e0010 */
[----:B------:R-:W-:Y:S01]  /*06e0*/  @P6 IMAD.MOV.U32 R9, RZ, RZ, R17 ;  /* 0x000000ffff096224 */ /* 0x000fe200078e0011 */
[----:B------:R-:W-:Y:S01]  /*06f0*/  P2R R10, PR, RZ, 0x20 ;  /* 0x00000020ff0a7803 */ /* 0x000fe20000000000 */
[----:B0-----:R-:W0:Y:S01]  /*0700*/  LDC.64 R16, c[0x0][0x210] ;  /* 0x00008400ff107b82 */ /* 0x001e220000000a00 */
[----:B------:R-:W-:Y:S02]  /*0710*/  SEL R19, R8, 0xff800000, P6 ;  /* 0xff80000008137807 */ /* 0x000fe40003000000 */
[----:B------:R-:W-:Y:S02]  /*0720*/  SEL R23, R9, 0xff800000, P6 ;  /* 0xff80000009177807 */ /* 0x000fe40003000000 */
[-C--:B------:R-:W-:Y:S02]  /*0730*/  FSETP.NAN.AND P6, PT, R19, R19.reuse, PT ;  /* 0x000000131300720b */ /* 0x080fe40003fc8000 */
[----:B------:R-:W-:-:S11]  /*0740*/  FSETP.GEU.AND P5, PT, R4, R19, PT ;  /* 0x000000130400720b */ /* 0x000fd60003fae000 */
[----:B------:R-:W-:Y:S02]  /*0750*/  @!P6 SEL R19, R19, R4, !P5 ;  /* 0x000000041313e207 */ /* 0x000fe40006800000 */
[-C--:B------:R-:W-:Y:S02]  /*0760*/  FSETP.NAN.AND P6, PT, R23, R23.reuse, PT ;  /* 0x000000171700720b */ /* 0x080fe40003fc8000 */
[----:B------:R-:W-:Y:S02]  /*0770*/  P2R R12, PR, RZ, 0x20 ;  /* 0x00000020ff0c7803 */ /* 0x000fe40000000000 */
[----:B------:R-:W-:Y:S02]  /*0780*/  FSETP.GEU.AND P5, PT, R20, R23, PT ;  /* 0x000000171400720b */ /* 0x000fe40003fae000 */
[----:B------:R-:W-:-:S07]  /*0790*/  CS2R R8, SRZ ;  /* 0x0000000000087805 */ /* 0x000fce000001ff00 */
[----:B------:R-:W-:Y:S02]  /*07a0*/  @!P6 SEL R23, R23, R20, !P5 ;  /* 0x000000141717e207 */ /* 0x000fe40006800000 */
[----:B------:R-:W-:Y:S01]  /*07b0*/  ISETP.GT.AND P6, PT, R6, -0x1, !P0 ;  /* 0xffffffff0600780c */ /* 0x000fe200047c4270 */
[----:B------:R-:W-:-:S04]  /*07c0*/  VIADD R20, R0, 0x200 ;  /* 0x0000020000147836 */ /* 0x000fc80000000000 */
[----:B0-----:R-:W-:-:S08]  /*07d0*/  IMAD.WIDE R20, R20, 0x4, R16 ;  /* 0x0000000414147825 */ /* 0x001fd000078e0210 */
[----:B------:R-:W2:Y:S01]  /*07e0*/  @P6 LDG.E.64 R8, desc[UR4][R20.64] ;  /* 0x0000000414086981 */ /* 0x000ea2000c1e1b00 */
[----:B------:R-:W-:Y:S02]  /*07f0*/  P2R R4, PR, RZ, 0x20 ;  /* 0x00000020ff047803 */ /* 0x000fe40000000000 */
[----:B--2---:R-:W-:Y:S02]  /*0800*/  SEL R31, R8, 0xff800000, P6 ;  /* 0xff800000081f7807 */ /* 0x004fe40003000000 */
[----:B------:R-:W-:Y:S02]  /*0810*/  SEL R28, R9, 0xff800000, P6 ;  /* 0xff800000091c7807 */ /* 0x000fe40003000000 */
[-C--:B------:R-:W-:Y:S02]  /*0820*/  FSETP.NAN.AND P6, PT, R31, R31.reuse, PT ;  /* 0x0000001f1f00720b */ /* 0x080fe40003fc8000 */
[----:B------:R-:W-:-:S11]  /*0830*/  FSETP.GEU.AND P5, PT, R19, R31, PT ;  /* 0x0000001f1300720b */ /* 0x000fd60003fae000 */
[----:B------:R-:W-:Y:S02]  /*0840*/  @!P6 SEL R31, R31, R19, !P5 ;  /* 0x000000131f1fe207 */ /* 0x000fe40006800000 */
[-C--:B------:R-:W-:Y:S02]  /*0850*/  FSETP.NAN.AND P6, PT, R28, R28.reuse, PT ;  /* 0x0000001c1c00720b */ /* 0x080fe40003fc8000 */
[----:B------:R-:W-:Y:S02]  /*0860*/  P2R R36, PR, RZ, 0x20 ;  /* 0x00000020ff247803 */ /* 0x000fe40000000000 */
[----:B------:R-:W-:-:S04]  /*0870*/  FSETP.GEU.AND P5, PT, R23, R28, PT ;  /* 0x0000001c1700720b */ /* 0x000fc80003fae000 */
[----:B------:R-:W-:-:S05]  /*0880*/  P2R R9, PR, RZ, 0x20 ;  /* 0x00000020ff097803 */ /* 0x000fca0000000000 */
[----:B------:R-:W-:Y:S02]  /*0890*/  @!P6 SEL R28, R28, R23, !P5 ;  /* 0x000000171c1ce207 */ /* 0x000fe40006800000 */
[----:B------:R-:W-:Y:S02]  /*08a0*/  ISETP.GT.AND P6, PT, R6, -0x1, P1 ;  /* 0xffffffff0600780c */ /* 0x000fe40000fc4270 */
[----:B------:R-:W-:Y:S01]  /*08b0*/  ISETP.NE.AND P5, PT, R18, RZ, PT ;  /* 0x000000ff1200720c */ /* 0x000fe20003fa5270 */
[----:B------:R-:W-:Y:S01]  /*08c0*/  VIADD R18, R0, 0x400 ;  /* 0x0000040000127836 */ /* 0x000fe20000000000 */
[----:B------:R-:W-:-:S03]  /*08d0*/  CS2R R22, SRZ ;  /* 0x0000000000167805 */ /* 0x000fc6000001ff00 */
[----:B------:R-:W-:-:S06]  /*08e0*/  IMAD.WIDE R18, R18, 0x4, R16 ;  /* 0x0000000412127825 */ /* 0x000fcc00078e0210 */
        /* <DEDUP_REMOVED lines=12> */
[----:B------:R-:W-:-:S13]  /*09b0*/  ISETP.LT.AND P6, PT, R6, 0x1, P3 ;  /* 0x000000010600780c */ /* 0x000fda0001fc1270 */
[----:B------:R0:W2:Y:S01]  /*09c0*/  @P6 LDG.E.64 R22, desc[UR4][R20.64] ;  /* 0x0000000414166981 */ /* 0x0000a2000c1e1b00 */
[----:B------:R-:W-:Y:S02]  /*09d0*/  P2R R26, PR, RZ, 0x2 ;  /* 0x00000002ff1a7803 */ /* 0x000fe40000000000 */
[----:B------:R-:W-:-:S04]  /*09e0*/  FSETP.GEU.AND P1, PT, R29, -INF , PT ;  /* 0xff8000001d00780b */ /* 0x000fc80003f2e000 */
[----:B------:R-:W-:Y:S02]  /*09f0*/  SEL R32, R29, 0xff800000, P1 ;  /* 0xff8000001d207807 */ /* 0x000fe40000800000 */
[----:B------:R-:W-:Y:S02]  /*0a00*/  P2R R28, PR, RZ, 0x8 ;  /* 0x00000008ff1c7803 */ /* 0x000fe40000000000 */
[----:B0-----:R-:W-:Y:S02]  /*0a10*/  CS2R R20, SRZ ;  /* 0x0000000000147805 */ /* 0x001fe4000001ff00 */
[----:B--2---:R-:W-:Y:S02]  /*0a20*/  SEL R33, R23, 0xff800000, P6 ;  /* 0xff80000017217807 */ /* 0x004fe40003000000 */
[----:B------:R-:W-:Y:S02]  /*0a30*/  SEL R31, R22, 0xff800000, P6 ;  /* 0xff800000161f7807 */ /* 0x000fe40003000000 */
[----:B------:R-:W-:-:S02]  /*0a40*/  FSETP.NAN.AND P6, PT, R33, R33, PT ;  /* 0x000000212100720b */ /* 0x000fc40003fc8000 */
[----:B------:R-:W-:Y:S02]  /*0a50*/  P2R R22, PR, RZ, 0x2 ;  /* 0x00000002ff167803 */ /* 0x000fe40000000000 */
[----:B------:R-:W-:-:S04]  /*0a60*/  FSETP.GEU.AND P1, PT, R32, R33, PT ;  /* 0x000000212000720b */ /* 0x000fc80003f2e000 */
[----:B------:R-:W-:-:S05]  /*0a70*/  P2R R29, PR, RZ, 0x2 ;  /* 0x00000002ff1d7803 */ /* 0x000fca0000000000 */
[----:B------:R-:W-:Y:S02]  /*0a80*/  @!P6 SEL R33, R33, R32, !P1 ;  /* 0x000000202121e207 */ /* 0x000fe40004800000 */
[----:B------:R-:W-:Y:S02]  /*0a90*/  FSETP.NAN.AND P6, PT, R31, R31, PT ;  /* 0x0000001f1f00720b */ /* 0x000fe40003fc8000 */
[----:B------:R-:W-:-:S04]  /*0aa0*/  FSETP.GEU.AND P1, PT, R30, -INF , PT ;  /* 0xff8000001e00780b */ /* 0x000fc80003f2e000 */
[----:B------:R-:W-:Y:S02]  /*0ab0*/  SEL R32, R30, 0xff800000, P1 ;  /* 0xff8000001e207807 */ /* 0x000fe40000800000 */
[----:B------:R-:W-:Y:S02]  /*0ac0*/  P2R R23, PR, RZ, 0x2 ;  /* 0x00000002ff177803 */ /* 0x000fe40000000000 */
[----:B------:R-:W-:Y:S02]  /*0ad0*/  FSETP.GEU.AND P3, PT, R32, R31, PT ;  /* 0x0000001f2000720b */ /* 0x000fe40003f6e000 */
[----:B------:R-:W-:Y:S02]  /*0ae0*/  ISETP.GT.AND P1, PT, R7, -0x1, PT ;  /* 0xffffffff0700780c */ /* 0x000fe40003f24270 */
[----:B------:R-:W-:Y:S02]  /*0af0*/  @!P6 SEL R31, R31, R32, !P3 ;  /* 0x000000201f1fe207 */ /* 0x000fe40005800000 */
[----:B------:R-:W-:-:S13]  /*0b00*/  ISETP.LT.AND P6, PT, R6, 0x1, P1 ;  /* 0x000000010600780c */ /* 0x000fda0000fc1270 */
[----:B------:R0:W2:Y:S01]  /*0b10*/  @P6 LDG.E.64 R20, desc[UR4][R18.64] ;  /* 0x0000000412146981 */ /* 0x0000a2000c1e1b00 */
[----:B------:R-:W-:Y:S02]  /*0b20*/  P2R R30, PR, RZ, 0x8 ;  /* 0x00000008ff1e7803 */ /* 0x000fe40000000000 */
[----:B------:R-:W-:Y:S02]  /*0b30*/  ISETP.NE.AND P3, PT, R25, RZ, PT ;  /* 0x000000ff1900720c */ /* 0x000fe40003f65270 */
[----:B------:R-:W-:Y:S02]  /*0b40*/  SEL R34, RZ, 0x6, !P5 ;  /* 0x00000006ff227807 */ /* 0x000fe40006800000 */
[----:B------:R-:W-:Y:S02]  /*0b50*/  P2R R25, PR, RZ, 0x8 ;  /* 0x00000008ff197803 */ /* 0x000fe40000000000 */
[----:B------:R-:W-:Y:S02]  /*0b60*/  ISETP.NE.AND P3, PT, R24, RZ, PT ;  /* 0x000000ff1800720c */ /* 0x000fe40003f65270 */
[----:B------:R-:W-:-:S02]  /*0b70*/  SEL R37, RZ, 0x6, !P2 ;  /* 0x00000006ff257807 */ /* 0x000fc40005000000 */
[----:B------:R-:W-:Y:S01]  /*0b80*/  ISETP.LT.AND P2, PT, R6, 0x1, !P0 ;  /* 0x000000010600780c */ /* 0x000fe20004741270 */
[----:B0-----:R-:W-:-:S04]  /*0b90*/  VIADD R18, R0, 0x600 ;  /* 0x0000060000127836 */ /* 0x001fc80000000000 */
[----:B------:R-:W-:Y:S01]  /*0ba0*/  IMAD.WIDE R18, R18, 0x4, R16 ;  /* 0x0000000412127825 */ /* 0x000fe200078e0210 */
[----:B--2---:R-:W-:Y:S02]  /*0bb0*/  SEL R21, R21, 0xff800000, P6 ;  /* 0xff80000015157807 */ /* 0x004fe40003000000 */
[----:B------:R-:W-:Y:S02]  /*0bc0*/  SEL R32, R20, 0xff800000, P6 ;  /* 0xff80000014207807 */ /* 0x000fe40003000000 */
[-C--:B------:R-:W-:Y:S02]  /*0bd0*/  FSETP.NAN.AND P6, PT, R21, R21.reuse, PT ;  /* 0x000000151500720b */ /* 0x080fe40003fc8000 */
[----:B------:R-:W-:Y:S02]  /*0be0*/  FSETP.NAN.AND P5, PT, R32, R32, PT ;  /* 0x000000202000720b */ /* 0x000fe40003fa8000 */
[----:B------:R-:W-:-:S09]  /*0bf0*/  FSETP.GEU.AND P1, PT, R33, R21, PT ;  /* 0x000000152100720b */ /* 0x000fd20003f2e000 */
[----:B------:R-:W-:Y:S02]  /*0c00*/  @!P6 SEL R21, R21, R33, !P1 ;  /* 0x000000211515e207 */ /* 0x000fe40004800000 */
[----:B------:R-:W-:Y:S02]  /*0c10*/  P2R R33, PR, RZ, 0x8 ;  /* 0x00000008ff217803 */ /* 0x000fe40000000000 */
[----:B------:R-:W-:Y:S02]  /*0c20*/  FSETP.GEU.AND P3, PT, R31, R32, PT ;  /* 0x000000201f00720b */ /* 0x000fe40003f6e000 */
[----:B------:R-:W-:Y:S02]  /*0c30*/  ISETP.NE.AND P6, PT, R15, RZ, PT ;  /* 0x000000ff0f00720c */ /* 0x000fe40003fc5270 */
[----:B------:R-:W-:Y:S02]  /*0c40*/  @!P5 SEL R32, R32, R31, !P3 ;  /* 0x0000001f2020d207 */ /* 0x000fe40005800000 */
[----:B------:R-:W-:-:S02]  /*0c50*/  ISETP.NE.AND P5, PT, R14, RZ, PT ;  /* 0x000000ff0e00720c */ /* 0x000fc40003fa5270 */
[----:B------:R-:W-:-:S06]  /*0c60*/  CS2R R14, SRZ ;  /* 0x00000000000e7805 */ /* 0x000fcc000001ff00 */
[----:B------:R-:W2:Y:S01]  /*0c70*/  @P2 LDG.E.64 R14, desc[UR4][R18.64] ;  /* 0x00000004120e2981 */ /* 0x000ea2000c1e1b00 */
[----:B------:R-:W-:Y:S02]  /*0c80*/  P2R R20, PR, RZ, 0x2 ;  /* 0x00000002ff147803 */ /* 0x000fe40000000000 */
[----:B------:R-:W-:Y:S02]  /*0c90*/  ISETP.NE.AND P1, PT, R13, RZ, PT ;  /* 0x000000ff0d00720c */ /* 0x000fe40003f25270 */
[----:B------:R-:W-:Y:S02]  /*0ca0*/  P2R R13, PR, RZ, 0x8 ;  /* 0x00000008ff0d7803 */ /* 0x000fe40000000000 */
[----:B------:R-:W-:Y:S02]  /*0cb0*/  SEL R34, R34, 0x7, P6 ;  /* 0x0000000722227807 */ /* 0x000fe40003000000 */
[----:B------:R-:W-:Y:S02]  /*0cc0*/  ISETP.NE.AND P6, PT, R4, RZ, PT ;  /* 0x000000ff0400720c */ /* 0x000fe40003fc5270 */
[----:B------:R-:W-:-:S02]  /*0cd0*/  SEL R37, R37, 0x7, P4 ;  /* 0x0000000725257807 */ /* 0x000fc40002000000 */
[----:B------:R-:W-:Y:S02]  /*0ce0*/  ISETP.NE.AND P4, PT, R10, RZ, PT ;  /* 0x000000ff0a00720c */ /* 0x000fe40003f85270 */
[----:B--2---:R-:W-:Y:S02]  /*0cf0*/  SEL R31, R14, 0xff800000, P2 ;  /* 0xff8000000e1f7807 */ /* 0x004fe40001000000 */
[----:B------:R-:W-:Y:S02]  /*0d00*/  SEL R35, R15, 0xff800000, P2 ;  /* 0xff8000000f237807 */ /* 0x000fe40001000000 */
[-C--:B------:R-:W-:Y:S02]  /*0d10*/  FSETP.NAN.AND P2, PT, R31, R31.reuse, PT ;  /* 0x0000001f1f00720b */ /* 0x080fe40003f48000 */
[----:B------:R-:W-:-:S11]  /*0d20*/  FSETP.GEU.AND P3, PT, R32, R31, PT ;  /* 0x0000001f2000720b */ /* 0x000fd60003f6e000 */
[----:B------:R-:W-:Y:S02]  /*0d30*/  @!P2 SEL R31, R31, R32, !P3 ;  /* 0x000000201f1fa207 */ /* 0x000fe40005800000 */
[----:B------:R-:W-:Y:S01]  /*0d40*/  ISETP.NE.AND P2, PT, R3, RZ, PT ;  /* 0x000000ff0300720c */ /* 0x000fe20003f45270 */
[----:B------:R-:W-:Y:S01]  /*0d50*/  VIADD R14, R0, 0x800 ;  /* 0x00000800000e7836 */ /* 0x000fe20000000000 */
[----:B------:R-:W-:Y:S01]  /*0d60*/  P2R R4, PR, RZ, 0x8 ;  /* 0x00000008ff047803 */ /* 0x000fe20000000000 */
[----:B------:R-:W2:Y:S01]  /*0d70*/  LDL.LU R32, [R1] ;  /* 0x0000000001207983 */ /* 0x000ea20000300800 */
[----:B------:R-:W-:Y:S02]  /*0d80*/  SEL R34, R34, 0x8, P2 ;  /* 0x0000000822227807 */ /* 0x000fe40001000000 */
[----:B------:R-:W-:Y:S02]  /*0d90*/  FSETP.NAN.AND P2, PT, R35, R35, PT ;  /* 0x000000232300720b */ /* 0x000fe40003f48000 */
[----:B------:R-:W-:-:S04]  /*0da0*/  ISETP.NE.AND P3, PT, R33, RZ, PT ;  /* 0x000000ff2100720c */ /* 0x000fc80003f65270 */
[----:B------:R-:W-:Y:S02]  /*0db0*/  SEL R37, R37, 0x8, P3 ;  /* 0x0000000825257807 */ /* 0x000fe40001800000 */
[----:B------:R-:W-:-:S04]  /*0dc0*/  FSETP.GEU.AND P3, PT, R21, R35, PT ;  /* 0x000000231500720b */ /* 0x000fc80003f6e000 */
[----:B------:R-:W-:Y:S02]  /*0dd0*/  P2R R3, PR, RZ, 0x8 ;  /* 0x00000008ff037803 */ /* 0x000fe40000000000 */
[----:B------:R-:W-:Y:S02]  /*0de0*/  @!P2 SEL R35, R35, R21, !P3 ;  /* 0x000000152323a207 */ /* 0x000fe40005800000 */
[----:B------:R-:W-:Y:S02]  /*0df0*/  ISETP.NE.AND P3, PT, R25, RZ, PT ;  /* 0x000000ff1900720c */ /* 0x000fe40003f65270 */
[----:B------:R-:W-:Y:S02]  /*0e00*/  SEL R25, R37, 0x9, P1 ;  /* 0x0000000925197807 */ /* 0x000fe40000800000 */
[----:B------:R-:W-:-:S04]  /*0e10*/  ISETP.NE.AND P1, PT, R8, RZ, PT ;  /* 0x000000ff0800720c */ /* 0x000fc80003f25270 */
[----:B------:R-:W-:Y:S02]  /*0e20*/  ISETP.LT.AND P1, PT, R6, 0x1, P1 ;  /* 0x000000010600780c */ /* 0x000fe40000f21270 */
[----:B------:R-:W-:Y:S02]  /*0e30*/  ISETP.NE.AND P2, PT, R11, RZ, PT ;  /* 0x000000ff0b00720c */ /* 0x000fe40003f45270 */
[----:B------:R-:W-:Y:S01]  /*0e40*/  CS2R R10, SRZ ;  /* 0x00000000000a7805 */ /* 0x000fe2000001ff00 */
[----:B------:R-:W-:Y:S01]  /*0e50*/  IMAD.WIDE R14, R14, 0x4, R16 ;  /* 0x000000040e0e7825 */ /* 0x000fe200078e0210 */
[----:B------:R-:W-:Y:S01]  /*0e60*/  P2R R24, PR, RZ, 0x1 ;  /* 0x00000001ff187803 */ /* 0x000fe20000000000 */
[----:B------:R-:W3:Y:S06]  /*0e70*/  LDL.LU.64 R16, [R1+0x8] ;  /* 0x0000080001107983 */ /* 0x000eec0000300a00 */
[----:B------:R-:W4:Y:S01]  /*0e80*/  @P1 LDG.E.64 R10, desc[UR4][R14.64] ;  /* 0x000000040e0a1981 */ /* 0x000f22000c1e1b00 */
[----:B------:R-:W-:-:S02]  /*0e90*/  ISETP.NE.AND P0, PT, R12, RZ, PT ;  /* 0x000000ff0c00720c */ /* 0x000fc40003f05270 */
[----:B------:R-:W-:Y:S02]  /*0ea0*/  SEL R21, R34, 0x9, P3 ;  /* 0x0000000922157807 */ /* 0x000fe40001800000 */
[----:B------:R-:W-:Y:S02]  /*0eb0*/  ISETP.NE.AND P3, PT, R28, RZ, PT ;  /* 0x000000ff1c00720c */ /* 0x000fe40003f65270 */
[----:B------:R-:W-:Y:S02]  /*0ec0*/  SEL R25, R25, 0xa, P2 ;  /* 0x0000000a19197807 */ /* 0x000fe40001000000 */
[----:B------:R-:W-:Y:S02]  /*0ed0*/  ISETP.GT.U32.AND P3, PT, R6, -0x3, P3 ;  /* 0xfffffffd0600780c */ /* 0x000fe40001f64070 */
[----:B----4-:R-:W-:Y:S02]  /*0ee0*/  SEL R8, R11, 0xff800000, P1 ;  /* 0xff8000000b087807 */ /* 0x010fe40000800000 */
[----:B------:R-:W-:-:S02]  /*0ef0*/  SEL R12, R10, 0xff800000, P1 ;  /* 0xff8000000a0c7807 */ /* 0x000fc40000800000 */
[----:B--2---:R-:W-:-:S04]  /*0f00*/  ISETP.NE.AND P1, PT, R32, RZ, PT ;  /* 0x000000ff2000720c */ /* 0x004fc80003f25270 */
[----:B------:R-:W-:Y:S02]  /*0f10*/  SEL R21, R21, 0xa, P1 ;  /* 0x0000000a15157807 */ /* 0x000fe40000800000 */
[----:B------:R-:W-:Y:S02]  /*0f20*/  SEL R10, R25, 0xb, P4 ;  /* 0x0000000b190a7807 */ /* 0x000fe40002000000 */
[----:B------:R-:W-:-:S04]  /*0f30*/  SEL R21, R21, 0xb, P5 ;  /* 0x0000000b15157807 */ /* 0x000fc80002800000 */
[----:B------:R-:W-:Y:S02]  /*0f40*/  SEL R25, R21, 0xc, P0 ;  /* 0x0000000c15197807 */ /* 0x000fe40000000000 */
[----:B------:R-:W-:Y:S02]  /*0f50*/  SEL R21, R10, 0xc, P6 ;  /* 0x0000000c0a157807 */ /* 0x000fe40003000000 */
[----:B------:R-:W-:-:S06]  /*0f60*/  CS2R R10, SRZ ;  /* 0x00000000000a7805 */ /* 0x000fcc000001ff00 */
[----:B------:R-:W2:Y:S01]  /*0f70*/  @P3 LDG.E.64 R10, desc[UR4][R18.64] ;  /* 0x00000004120a3981 */ /* 0x000ea2000c1e1b00 */
[-C--:B------:R-:W-:Y:S02]  /*0f80*/  FSETP.NAN.AND P1, PT, R8, R8.reuse, PT ;  /* 0x000000080800720b */ /* 0x080fe40003f28000 */
[----:B------:R-:W-:-:S11]  /*0f90*/  FSETP.GEU.AND P2, PT, R35, R8, PT ;  /* 0x000000082300720b */ /* 0x000fd60003f4e000 */
[----:B------:R-:W-:Y:S02]  /*0fa0*/  @!P1 SEL R8, R8, R35, !P2 ;  /* 0x0000002308089207 */ /* 0x000fe40005000000 */
[-C--:B------:R-:W-:Y:S01]  /*0fb0*/  FSETP.NAN.AND P1, PT, R12, R12.reuse, PT ;  /* 0x0000000c0c00720b */ /* 0x080fe20003f28000 */
[----:B------:R-:W0:Y:S01]  /*0fc0*/  LDC.64 R34, c[0x0][0x210] ;  /* 0x00008400ff227b82 */ /* 0x000e220000000a00 */
[----:B------:R-:W-:Y:S02]  /*0fd0*/  P2R R28, PR, RZ, 0x4 ;  /* 0x00000004ff1c7803 */ /* 0x000fe40000000000 */
[----:B------:R-:W-:Y:S02]  /*0fe0*/  FSETP.GEU.AND P2, PT, R31, R12, PT ;  /* 0x0000000c1f00720b */ /* 0x000fe40003f4e000 */
[----:B------:R-:W-:-:S07]  /*0ff0*/  ISETP.NE.AND P0, PT, R13, RZ, PT ;  /* 0x000000ff0d00720c */ /* 0x000fce0003f05270 */
[----:B------:R-:W-:-:S04]  /*1000*/  @!P1 SEL R12, R12, R31, !P2 ;  /* 0x0000001f0c0c9207 */ /* 0x000fc80005000000 */
[----:B------:R-:W-:Y:S02]  /*1010*/  FSETP.GEU.AND P1, PT, R12, -INF , PT ;  /* 0xff8000000c00780b */ /* 0x000fe40003f2e000 */
[----:B------:R-:W-:Y:S02]  /*1020*/  P2R R32, PR, RZ, 0x4 ;  /* 0x00000004ff207803 */ /* 0x000fe40000000000 */
[----:B------:R-:W-:-:S04]  /*1030*/  ISETP.NE.AND P5, PT, R36, RZ, PT ;  /* 0x000000ff2400720c */ /* 0x000fc80003fa5270 */
[----:B------:R-:W-:Y:S02]  /*1040*/  SEL R25, R25, 0xd, P5 ;  /* 0x0000000d19197807 */ /* 0x000fe40002800000 */
[----:B--2---:R-:W-:-:S04]  /*1050*/  SEL R13, R10, 0xff800000, P3 ;  /* 0xff8000000a0d7807 */ /* 0x004fc80001800000 */
[----:B------:R-:W-:Y:S02]  /*1060*/  FSETP.NAN.AND P4, PT, R13, R13, PT ;  /* 0x0000000d0d00720b */ /* 0x000fe40003f88000 */
[----:B------:R-:W-:-:S04]  /*1070*/  SEL R10, R12, 0xff800000, P1 ;  /* 0xff8000000c0a7807 */ /* 0x000fc80000800000 */
[----:B------:R-:W-:-:S07]  /*1080*/  FSETP.GEU.AND P2, PT, R10, R13, PT ;  /* 0x0000000d0a00720b */ /* 0x000fce0003f4e000 */
[----:B------:R-:W-:Y:S02]  /*1090*/  @!P4 SEL R13, R13, R10, !P2 ;  /* 0x0000000a0d0dc207 */ /* 0x000fe40005000000 */
[----:B------:R-:W-:Y:S02]  /*10a0*/  SEL R10, R11, 0xff800000, P3 ;  /* 0xff8000000b0a7807 */ /* 0x000fe40001800000 */
[----:B------:R-:W-:Y:S02]  /*10b0*/  FSETP.GEU.AND P3, PT, R8, -INF , PT ;  /* 0xff8000000800780b */ /* 0x000fe40003f6e000 */
[----:B------:R-:W-:Y:S02]  /*10c0*/  FSETP.NAN.AND P5, PT, R10, R10, PT ;  /* 0x0000000a0a00720b */ /* 0x000fe40003fa8000 */
[----:B------:R-:W-:Y:S02]  /*10d0*/  ISETP.NE.AND P4, PT, R9, RZ, PT ;  /* 0x000000ff0900720c */ /* 0x000fe40003f85270 */
[----:B------:R-:W-:-:S02]  /*10e0*/  SEL R9, R8, 0xff800000, P3 ;  /* 0xff80000008097807 */ /* 0x000fc40001800000 */
[----:B------:R-:W-:Y:S02]  /*10f0*/  SEL R21, R21, 0xd, P4 ;  /* 0x0000000d15157807 */ /* 0x000fe40002000000 */
[----:B------:R-:W-:-:S05]  /*1100*/  FSETP.GEU.AND P4, PT, R9, R10, PT ;  /* 0x0000000a0900720b */ /* 0x000fca0003f8e000 */
[----:B------:R-:W-:Y:S02]  /*1110*/  @!P5 SEL R10, R10, R9, !P4 ;  /* 0x000000090a0ad207 */ /* 0x000fe40006000000 */
[----:B------:R-:W-:-:S04]  /*1120*/  ISETP.GT.AND P5, PT, R7, -0x1, PT ;  /* 0xffffffff0700780c */ /* 0x000fc80003fa4270 */
[----:B------:R-:W-:Y:S02]  /*1130*/  ISETP.GT.U32.AND P5, PT, R6, -0x3, P5 ;  /* 0xfffffffd0600780c */ /* 0x000fe40002fa4070 */
[----:B------:R-:W-:-:S11]  /*1140*/  CS2R R8, SRZ ;  /* 0x0000000000087805 */ /* 0x000fd6000001ff00 */
[----:B------:R1:W2:Y:S01]  /*1150*/  @P5 LDG.E.64 R8, desc[UR4][R14.64] ;  /* 0x000000040e085981 */ /* 0x0002a2000c1e1b00 */
[----:B------:R-:W-:-:S04]  /*1160*/  ISETP.NE.AND P6, PT, R23, RZ, PT ;  /* 0x000000ff1700720c */ /* 0x000fc80003fc5270 */
[----:B------:R-:W-:Y:S02]  /*1170*/  P2R R31, PR, RZ, 0x40 ;  /* 0x00000040ff1f7803 */ /* 0x000fe40000000000 */
[----:B------:R-:W-:-:S04]  /*1180*/  ISETP.NE.AND P6, PT, R26, RZ, PT ;  /* 0x000000ff1a00720c */ /* 0x000fc80003fc5270 */
[----:B------:R-:W-:Y:S02]  /*1190*/  P2R R26, PR, RZ, 0x40 ;  /* 0x00000040ff1a7803 */ /* 0x000fe40000000000 */
[----:B------:R-:W-:-:S04]  /*11a0*/  ISETP.NE.AND P6, PT, R27, RZ, PT ;  /* 0x000000ff1b00720c */ /* 0x000fc80003fc5270 */
[----:B------:R-:W-:Y:S02]  /*11b0*/  SEL R25, R25, 0xe, P6 ;  /* 0x0000000e19197807 */ /* 0x000fe40003000000 */
[----:B------:R-:W-:-:S04]  /*11c0*/  ISETP.NE.AND P6, PT, R26, RZ, PT ;  /* 0x000000ff1a00720c */ /* 0x000fc80003fc5270 */
[----:B------:R-:W-:Y:S02]  /*11d0*/  SEL R21, R21, 0xe, P6 ;  /* 0x0000000e15157807 */ /* 0x000fe40003000000 */
[----:B------:R-:W-:Y:S02]  /*11e0*/  ISETP.NE.AND P6, PT, R31, RZ, PT ;  /* 0x000000ff1f00720c */ /* 0x000fe40003fc5270 */
[----:B------:R-:W-:Y:S02]  /*11f0*/  P2R R23, PR, RZ, 0x1 ;  /* 0x00000001ff177803 */ /* 0x000fe40000000000 */
[----:B------:R-:W-:Y:S02]  /*1200*/  SEL R25, R25, 0xf, P6 ;  /* 0x0000000f19197807 */ /* 0x000fe40003000000 */
[----:B------:R-:W-:Y:S02]  /*1210*/  ISETP.NE.AND P0, PT, R20, RZ, PT ;  /* 0x000000ff1400720c */ /* 0x000fe40003f05270 */
[----:B------:R-:W-:-:S02]  /*1220*/  P2R R12, PR, RZ, 0x2 ;  /* 0x00000002ff0c7803 */ /* 0x000fc40000000000 */
[----:B------:R-:W-:Y:S02]  /*1230*/  ISETP.NE.AND P1, PT, R22, RZ, PT ;  /* 0x000000ff1600720c */ /* 0x000fe40003f25270 */
[----:B------:R-:W-:Y:S02]  /*1240*/  P2R R20, PR, RZ, 0x1 ;  /* 0x00000001ff147803 */ /* 0x000fe40000000000 */
[----:B------:R-:W-:Y:S02]  /*1250*/  ISETP.NE.AND P0, PT, R29, RZ, PT ;  /* 0x000000ff1d00720c */ /* 0x000fe40003f05270 */
[----:B------:R-:W-:-:S04]  /*1260*/  SEL R21, R21, 0xf, P1 ;  /* 0x0000000f15157807 */ /* 0x000fc80000800000 */
[----:B------:R-:W-:Y:S01]  /*1270*/  SEL R21, R21, 0x10, P0 ;  /* 0x0000001015157807 */ /* 0x000fe20000000000 */
[----:B-1----:R-:W-:-:S04]  /*1280*/  VIADD R14, R0, 0xa00 ;  /* 0x00000a00000e7836 */ /* 0x002fc80000000000 */
[----:B0-----:R-:W-:Y:S01]  /*1290*/  IMAD.WIDE R14, R14, 0x4, R34 ;  /* 0x000000040e0e7825 */ /* 0x001fe200078e0222 */
[----:B--2---:R-:W-:-:S04]  /*12a0*/  SEL R8, R8, 0xff800000, P5 ;  /* 0xff80000008087807 */ /* 0x004fc80002800000 */
[-C--:B------:R-:W-:Y:S02]  /*12b0*/  FSETP.NAN.AND P6, PT, R8, R8.reuse, PT ;  /* 0x000000080800720b */ /* 0x080fe40003fc8000 */
[----:B------:R-:W-:Y:S02]  /*12c0*/  SEL R9, R9, 0xff800000, P5 ;  /* 0xff80000009097807 */ /* 0x000fe40002800000 */
[----:B------:R-:W-:Y:S02]  /*12d0*/  FSETP.GEU.AND P5, PT, R13, R8, PT ;  /* 0x000000080d00720b */ /* 0x000fe40003fae000 */
[----:B------:R-:W-:-:S07]  /*12e0*/  FSETP.NAN.AND P0, PT, R9, R9, PT ;  /* 0x000000090900720b */ /* 0x000fce0003f08000 */
[----:B------:R-:W-:Y:S02]  /*12f0*/  @!P6 SEL R8, R8, R13, !P5 ;  /* 0x0000000d0808e207 */ /* 0x000fe40006800000 */
[----:B------:R-:W-:-:S04]  /*1300*/  ISETP.NE.AND P6, PT, R30, RZ, PT ;  /* 0x000000ff1e00720c */ /* 0x000fc80003fc5270 */
[----:B------:R-:W-:Y:S02]  /*1310*/  SEL R25, R25, 0x10, P6 ;  /* 0x0000001019197807 */ /* 0x000fe40003000000 */
[----:B------:R-:W-:-:S04]  /*1320*/  FSETP.GEU.AND P6, PT, R10, R9, PT ;  /* 0x000000090a00720b */ /* 0x000fc80003fce000 */
[----:B------:R-:W-:Y:S02]  /*1330*/  @!P0 SEL R9, R9, R10, !P6 ;  /* 0x0000000a09098207 */ /* 0x000fe40007000000 */
[----:B------:R-:W-:-:S04]  /*1340*/  ISETP.NE.AND P0, PT, R20, RZ, PT ;  /* 0x000000ff1400720c */ /* 0x000fc80003f05270 */
[----:B------:R-:W-:Y:S02]  /*1350*/  SEL R21, R21, 0x11, P0 ;  /* 0x0000001115157807 */ /* 0x000fe40000000000 */
[----:B------:R-:W-:-:S04]  /*1360*/  ISETP.NE.AND P0, PT, R23, RZ, PT ;  /* 0x000000ff1700720c */ /* 0x000fc80003f05270 */
[----:B------:R-:W-:Y:S02]  /*1370*/  SEL R25, R25, 0x11, P0 ;  /* 0x0000001119197807 */ /* 0x000fe40000000000 */
[----:B------:R-:W-:-:S04]  /*1380*/  ISETP.NE.AND P0, PT, R24, RZ, PT ;  /* 0x000000ff1800720c */ /* 0x000fc80003f05270 */
[----:B------:R-:W-:Y:S02]  /*1390*/  ISETP.GT.U32.AND P0, PT, R6, -0x3, !P0 ;  /* 0xfffffffd0600780c */ /* 0x000fe40004704070 */
[----:B------:R-:W-:-:S11]  /*13a0*/  CS2R R10, SRZ ;  /* 0x00000000000a7805 */ /* 0x000fd6000001ff00 */
[----:B------:R-:W2:Y:S01]  /*13b0*/  @P0 LDG.E.64 R10, desc[UR4][R14.64] ;  /* 0x000000040e0a0981 */ /* 0x000ea2000c1e1b00 */
[----:B------:R-:W-:Y:S02]  /*13c0*/  P2R R18, PR, RZ, 0x4 ;  /* 0x00000004ff127803 */ /* 0x000fe40000000000 */
[----:B------:R-:W-:Y:S02]  /*13d0*/  ISETP.NE.AND P2, PT, R4, RZ, PT ;  /* 0x000000ff0400720c */ /* 0x000fe40003f45270 */
[----:B------:R-:W-:Y:S02]  /*13e0*/  LOP3.LUT R6, R6, R7, RZ, 0xc0, !PT ;  /* 0x0000000706067212 */ /* 0x000fe400078ec0ff */
[----:B------:R-:W-:Y:S02]  /*13f0*/  SEL R25, R25, 0x12, P2 ;  /* 0x0000001219197807 */ /* 0x000fe40001000000 */
[----:B------:R-:W-:Y:S02]  /*1400*/  ISETP.NE.AND P2, PT, R18, RZ, PT ;  /* 0x000000ff1200720c */ /* 0x000fe40003f45270 */
[----:B------:R-:W-:-:S02]  /*1410*/  CS2R R18, SRZ ;  /* 0x0000000000127805 */ /* 0x000fc4000001ff00 */
[----:B--2---:R-:W-:Y:S02]  /*1420*/  SEL R13, R10, 0xff800000, P0 ;  /* 0xff8000000a0d7807 */ /* 0x004fe40000000000 */
[----:B------:R-:W-:Y:S02]  /*1430*/  SEL R4, R11, 0xff800000, P0 ;  /* 0xff8000000b047807 */ /* 0x000fe40000000000 */
[----:B------:R-:W-:-:S04]  /*1440*/  ISETP.NE.AND P0, PT, R3, RZ, PT ;  /* 0x000000ff0300720c */ /* 0x000fc80003f05270 */
[----:B------:R-:W-:Y:S02]  /*1450*/  SEL R21, R21, 0x12, P0 ;  /* 0x0000001215157807 */ /* 0x000fe40000000000 */
[----:B------:R-:W-:Y:S01]  /*1460*/  ISETP.GT.U32.AND P0, PT, R6, -0x3, PT ;  /* 0xfffffffd0600780c */ /* 0x000fe20003f04070 */
[----:B------:R-:W-:-:S04]  /*1470*/  VIADD R10, R0, 0xc00 ;  /* 0x00000c00000a7836 */ /* 0x000fc80000000000 */
[----:B------:R-:W-:-:S08]  /*1480*/  IMAD.WIDE R10, R10, 0x4, R34 ;  /* 0x000000040a0a7825 */ /* 0x000fd000078e0222 */
[----:B------:R0:W2:Y:S01]  /*1490*/  @P0 LDG.E.64 R18, desc[UR4][R10.64] ;  /* 0x000000040a120981 */ /* 0x0000a2000c1e1b00 */
[----:B------:R-:W-:Y:S02]  /*14a0*/  ISETP.NE.AND P1, PT, R28, RZ, PT ;  /* 0x000000ff1c00720c */ /* 0x000fe40003f25270 */
[----:B------:R-:W-:Y:S02]  /*14b0*/  LOP3.LUT R5, R5, 0xfffffe00, RZ, 0xc0, !PT ;  /* 0xfffffe0005057812 */ /* 0x000fe400078ec0ff */
[----:B------:R-:W-:Y:S02]  /*14c0*/  SEL R21, R21, 0x13, P1 ;  /* 0x0000001315157807 */ /* 0x000fe40000800000 */
[----:B------:R-:W-:Y:S01]  /*14d0*/  ISETP.NE.AND P1, PT, R12, RZ, PT ;  /* 0x000000ff0c00720c */ /* 0x000fe20003f25270 */
[----:B------:R-:W-:Y:S01]  /*14e0*/  IMAD.IADD R5, R0, 0x1, -R5 ;  /* 0x0000000100057824 */ /* 0x000fe200078e0a05 */
[----:B0-----:R-:W0:Y:S01]  /*14f0*/  LDC.64 R10, c[0x0][0x218] ;  /* 0x00008600ff0a7b82 */ /* 0x001e220000000a00 */
[----:B------:R-:W-:-:S02]  /*1500*/  SEL R21, R21, 0x14, P3 ;  /* 0x0000001415157807 */ /* 0x000fc40001800000 */
[----:B------:R-:W-:Y:S01]  /*1510*/  IMAD R15, R2, 0x800, R5 ;  /* 0x00000800020f7824 */ /* 0x000fe200078e0205 */
[----:B------:R-:W-:-:S04]  /*1520*/  FSETP.GEU.AND P3, PT, R8, R13, PT ;  /* 0x0000000d0800720b */ /* 0x000fc80003f6e000 */
[----:B------:R-:W1:Y:S01]  /*1530*/  LDC.64 R2, c[0x0][0x228] ;  /* 0x00008a00ff027b82 */ /* 0x000e620000000a00 */
[----:B------:R-:W-:-:S04]  /*1540*/  SEL R21, R21, 0x15, P4 ;  /* 0x0000001515157807 */ /* 0x000fc80002000000 */
[----:B------:R-:W-:Y:S01]  /*1550*/  SEL R21, R21, 0x16, P6 ;  /* 0x0000001615157807 */ /* 0x000fe20003000000 */
[----:B0-----:R-:W-:-:S04]  /*1560*/  IMAD.WIDE R10, R15, 0x4, R10 ;  /* 0x000000040f0a7825 */ /* 0x001fc800078e020a */
[----:B-1----:R-:W-:Y:S01]  /*1570*/  IMAD.WIDE R2, R15, 0x4, R2 ;  /* 0x000000040f027825 */ /* 0x002fe200078e0202 */
[----:B--2---:R-:W-:Y:S02]  /*1580*/  SEL R6, R18, 0xff800000, P0 ;  /* 0xff80000012067807 */ /* 0x004fe40000000000 */
[----:B------:R-:W-:Y:S02]  /*1590*/  SEL R7, R19, 0xff800000, P0 ;  /* 0xff80000013077807 */ /* 0x000fe40000000000 */
[----:B------:R-:W-:-:S04]  /*15a0*/  ISETP.NE.AND P0, PT, R32, RZ, PT ;  /* 0x000000ff2000720c */ /* 0x000fc80003f05270 */
[----:B------:R-:W-:Y:S02]  /*15b0*/  SEL R25, R25, 0x13, P0 ;  /* 0x0000001319197807 */ /* 0x000fe40000000000 */
[----:B------:R-:W-:Y:S02]  /*15c0*/  FSETP.NAN.AND P0, PT, R13, R13, PT ;  /* 0x0000000d0d00720b */ /* 0x000fe40003f08000 */
[----:B------:R-:W-:Y:S02]  /*15d0*/  SEL R25, R25, 0x14, P1 ;  /* 0x0000001419197807 */ /* 0x000fe40000800000 */
[----:B------:R-:W-:Y:S02]  /*15e0*/  FSETP.NAN.AND P1, PT, R4, R4, PT ;  /* 0x000000040400720b */ /* 0x000fe40003f28000 */
[----:B------:R-:W-:Y:S02]  /*15f0*/  SEL R25, R25, 0x15, P2 ;  /* 0x0000001519197807 */ /* 0x000fe40001000000 */
[----:B------:R-:W-:-:S02]  /*1600*/  FSETP.NAN.AND P4, PT, R7, R7, PT ;  /* 0x000000070700720b */ /* 0x000fc40003f88000 */
[----:B------:R-:W-:Y:S02]  /*1610*/  SEL R25, R25, 0x16, P5 ;  /* 0x0000001619197807 */ /* 0x000fe40002800000 */
[----:B------:R-:W-:Y:S02]  /*1620*/  FSETP.GEU.AND P2, PT, R9, R4, PT ;  /* 0x000000040900720b */ /* 0x000fe40003f4e000 */
[----:B------:R-:W-:Y:S02]  /*1630*/  @!P0 SEL R13, R13, R8, !P3 ;  /* 0x000000080d0d8207 */ /* 0x000fe40005800000 */
[----:B------:R-:W-:Y:S02]  /*1640*/  FSETP.NAN.AND P0, PT, R6, R6, PT ;  /* 0x000000060600720b */ /* 0x000fe40003f08000 */
[----:B------:R-:W-:Y:S02]  /*1650*/  SEL R25, R25, 0x17, P3 ;  /* 0x0000001719197807 */ /* 0x000fe40001800000 */
[----:B------:R-:W-:-:S02]  /*1660*/  @!P1 SEL R4, R4, R9, !P2 ;  /* 0x0000000904049207 */ /* 0x000fc40005000000 */
[----:B------:R-:W-:Y:S02]  /*1670*/  FSETP.GEU.AND P3, PT, R13, R6, PT ;  /* 0x000000060d00720b */ /* 0x000fe40003f6e000 */
[----:B------:R-:W-:Y:S02]  /*1680*/  FSETP.GEU.AND P1, PT, R4, R7, PT ;  /* 0x000000070400720b */ /* 0x000fe40003f2e000 */
[----:B------:R-:W-:Y:S02]  /*1690*/  SEL R21, R21, 0x17, P2 ;  /* 0x0000001715157807 */ /* 0x000fe40001000000 */
[----:B------:R-:W-:Y:S02]  /*16a0*/  SEL R25, R25, 0x18, P3 ;  /* 0x0000001819197807 */ /* 0x000fe40001800000 */
[----:B------:R-:W-:Y:S02]  /*16b0*/  @!P4 SEL R7, R7, R4, !P1 ;  /* 0x000000040707c207 */ /* 0x000fe40004800000 */
[----:B------:R-:W-:-:S02]  /*16c0*/  SEL R21, R21, 0x18, P1 ;  /* 0x0000001815157807 */ /* 0x000fc40000800000 */
[----:B------:R-:W-:Y:S02]  /*16d0*/  LOP3.LUT R8, R25, 0xff, RZ, 0xc0, !PT ;  /* 0x000000ff19087812 */ /* 0x000fe400078ec0ff */
[----:B------:R-:W-:Y:S02]  /*16e0*/  IADD3 R4, P2, R0, UR6, RZ ;  /* 0x0000000600047c10 */ /* 0x000fe4000ff5e0ff */
[----:B------:R-:W-:Y:S01]  /*16f0*/  @!P0 SEL R6, R6, R13, !P3 ;  /* 0x0000000d06068207 */ /* 0x000fe20005800000 */
[----:B------:R-:W-:Y:S01]  /*1700*/  IMAD R21, R21, 0x100, R8 ;  /* 0x0000010015157824 */ /* 0x000fe200078e0208 */
[----:B------:R-:W-:-:S03]  /*1710*/  LEA.HI.X.SX32 R5, R0, UR7, 0x1, P2 ;  /* 0x0000000700057c11 */ /* 0x000fc600090f0eff */
[----:B------:R-:W-:Y:S04]  /*1720*/  STG.E.64 desc[UR4][R10.64], R6 ;  /* 0x000000060a007986 */ /* 0x000fe8000c101b04 */
[----:B------:R-:W-:Y:S04]  /*1730*/  STG.E.U16 desc[UR4][R4.64], R21 ;  /* 0x0000001504007986 */ /* 0x000fe8000c101504 */
[----:B---3--:R-:W-:Y:S01]  /*1740*/  STG.E.64 desc[UR4][R2.64], R16 ;  /* 0x0000001002007986 */ /* 0x008fe2000c101b04 */
[----:B------:R-:W-:Y:S05]  /*1750*/  EXIT ;  /* 0x000000000000794d */ /* 0x000fea0003800000 */
.L_x_0:
[----:B------:R-:W-:-:S00]  /*1760*/  BRA `(.L_x_0) ;  /* 0xfffffffc00fc7947 */ /* 0x000fc0000383ffff */
[----:B------:R-:W-:-:S00]  /*1770*/  NOP ;  /* 0x0000000000007918 */ /* 0x000fc00000000000 */
        /* <DEDUP_REMOVED lines=8> */
.L_x_1:


//--------------------- .nv.constant0.triton_poi_fused_cat_max_pool2d_with_indices_23 --------------------------
	.section	.nv.constant0.triton_poi_fused_cat_max_pool2d_with_indices_23,"a",@progbits
	.sectionflags	@""
	.align	4
.nv.constant0.triton_poi_fused_cat_max_pool2d_with_indices_23:
	.zero		564
